//
// Generated by NVIDIA NVVM Compiler
//
// Compiler Build ID: CL-36424714
// Cuda compilation tools, release 13.0, V13.0.88
// Based on NVVM 20.0.0
//

.version 9.0
.target sm_100
.address_size 64

	// .globl	trellis_utils_stub

.visible .entry trellis_utils_stub()
{


	ret;

}


// ===== COMPILED SASS (sm_100) =====

	.target	sm_100

	.elftype	@"ET_EXEC"


//--------------------- .note.nv.tkinfo           --------------------------
	.section	.note.nv.tkinfo,"",@"SHT_NOTE"
	.sectionflags	@"SHF_NOTE_NV_TKINFO"
	.tkinfo
        /*0018*/ 	.word	0x00000002
        /*0030*/ 	.string	""
        /*0030*/ 	.string	"ptxas"
        /*0030*/ 	.string	"Cuda compilation tools, release 13.0, V13.0.88"
        /*0030*/ 	.string	"Build cuda_13.0.r13.0/compiler.36424714_0"
        /*0030*/ 	.string	"-arch sm_100 -m 64 "



//--------------------- .note.nv.cuinfo           --------------------------
	.section	.note.nv.cuinfo,"",@"SHT_NOTE"
	.sectionflags	@"SHF_NOTE_NV_CUINFO"
        /*0018*/ 	.short	0x0002
        /*001a*/ 	.short	0x0064
        /*001c*/ 	.short	0x0082
	.zero		2


//--------------------- .nv.info                  --------------------------
	.section	.nv.info,"",@"SHT_CUDA_INFO"
	.align	4


	//----- nvinfo : EIATTR_REGCOUNT
	.align		4
        /*0000*/ 	.byte	0x04, 0x2f
        /*0002*/ 	.short	(.L_1 - .L_0)
	.align		4
.L_0:
        /*0004*/ 	.word	index@(trellis_utils_stub)
        /*0008*/ 	.word	0x00000004


	//----- nvinfo : EIATTR_FRAME_SIZE
	.align		4
.L_1:
        /*000c*/ 	.byte	0x04, 0x11
        /*000e*/ 	.short	(.L_3 - .L_2)
	.align		4
.L_2:
        /*0010*/ 	.word	index@(trellis_utils_stub)
        /*0014*/ 	.word	0x00000000


	//----- nvinfo : EIATTR_MIN_STACK_SIZE
	.align		4
.L_3:
        /*0018*/ 	.byte	0x04, 0x12
        /*001a*/ 	.short	(.L_5 - .L_4)
	.align		4
.L_4:
        /*001c*/ 	.word	index@(trellis_utils_stub)
        /*0020*/ 	.word	0x00000000
.L_5:


//--------------------- .nv.compat                --------------------------
	.section	.nv.compat,"",@"SHT_CUDA_COMPAT_INFO"
	.align	4
        /*0000*/ 	.byte	0x02, 0x09, 0x00, 0x00, 0x02, 0x02, 0x01, 0x00, 0x02, 0x05, 0x05, 0x00, 0x03, 0x07, 0x01, 0x01
        /*0010*/ 	.byte	0x02, 0x03, 0x00, 0x00, 0x02, 0x06, 0x01, 0x00, 0x04, 0x0b, 0x08, 0x00, 0x09, 0x00, 0x00, 0x00
        /*0020*/ 	.byte	0x00, 0x00, 0x00, 0x00


//--------------------- .nv.info.trellis_utils_stub --------------------------
	.section	.nv.info.trellis_utils_stub,"",@"SHT_CUDA_INFO"
	.sectionflags	@""
	.align	4


	//----- nvinfo : EIATTR_CUDA_API_VERSION
	.align		4
        /*0000*/ 	.byte	0x04, 0x37
        /*0002*/ 	.short	(.L_7 - .L_6)
.L_6:
        /*0004*/ 	.word	0x00000082


	//----- nvinfo : EIATTR_SPARSE_MMA_MASK
	.align		4
.L_7:
        /*0008*/ 	.byte	0x03, 0x50
        /*000a*/ 	.short	0x0000


	//----- nvinfo : EIATTR_MAXREG_COUNT
	.align		4
        /*000c*/ 	.byte	0x03, 0x1b
        /*000e*/ 	.short	0x00ff


	//----- nvinfo : EIATTR_MERCURY_ISA_VERSION
	.align		4
        /*0010*/ 	.byte	0x03, 0x5f
        /*0012*/ 	.short	0x0101


	//----- nvinfo : EIATTR_VRC_CTA_INIT_COUNT
	.align		4
        /*0014*/ 	.byte	0x02, 0x4a
	.zero		1
	.zero		1


	//----- nvinfo : EIATTR_EXIT_INSTR_OFFSETS
	.align		4
        /*0018*/ 	.byte	0x04, 0x1c
        /*001a*/ 	.short	(.L_9 - .L_8)


	//   ....[0]....
.L_8:
        /*001c*/ 	.word	0x00000010


	//----- nvinfo : EIATTR_SW_WAR
	.align		4
.L_9:
        /*0020*/ 	.byte	0x04, 0x36
        /*0022*/ 	.short	(.L_11 - .L_10)
.L_10:
        /*0024*/ 	.word	0x00000008
.L_11:


//--------------------- .nv.callgraph             --------------------------
	.section	.nv.callgraph,"",@"SHT_CUDA_CALLGRAPH"
	.align	4
	.sectionentsize	8
	.align		4
        /*0000*/ 	.word	0x00000000
	.align		4
        /*0004*/ 	.word	0xffffffff
	.align		4
        /*0008*/ 	.word	0x00000000
	.align		4
        /*000c*/ 	.word	0xfffffffe
	.align		4
        /*0010*/ 	.word	0x00000000
	.align		4
        /*0014*/ 	.word	0xfffffffd
	.align		4
        /*0018*/ 	.word	0x00000000
	.align		4
        /*001c*/ 	.word	0xfffffffc


//--------------------- .text.trellis_utils_stub  --------------------------
	.section	.text.trellis_utils_stub,"ax",@progbits
	.align	128
        .global         trellis_utils_stub
        .type           trellis_utils_stub,@function
        .size           trellis_utils_stub,(.L_x_1 - trellis_utils_stub)
        .other          trellis_utils_stub,@"STO_CUDA_ENTRY STV_DEFAULT"
trellis_utils_stub:
.text.trellis_utils_stub:
[----:B------:R-:W-:Y:S01]  /*0000*/  LDC R1, c[0x0][0x37c] ;  /* 0x0000df00ff017b82 */ /* 0x000fe20000000800 */
[----:B------:R-:W-:Y:S05]  /*0010*/  EXIT ;  /* 0x000000000000794d */ /* 0x000fea0003800000 */
.L_x_0:
[----:B------:R-:W-:-:S00]  /*0020*/  BRA `(.L_x_0) ;  /* 0xfffffffc00fc7947 */ /* 0x000fc0000383ffff */
[----:B------:R-:W-:-:S00]  /*0030*/  NOP ;  /* 0x0000000000007918 */ /* 0x000fc00000000000 */
        /* <DEDUP_REMOVED lines=12> */
.L_x_1:


//--------------------- .nv.shared.reserved.0     --------------------------
	.section	.nv.shared.reserved.0,"aw",@nobits
	.weak		__nv_reservedSMEM_offset_0_alias
	.size		__nv_reservedSMEM_offset_0_alias, 0, 64
	.other		__nv_reservedSMEM_offset_0_alias,@"STO_CUDA_RESERVED_SHARED STV_DEFAULT"
__nv_reservedSMEM_offset_0_alias:
	.zero		0
	.zero		64


//--------------------- .nv.constant0.trellis_utils_stub --------------------------
	.section	.nv.constant0.trellis_utils_stub,"a",@progbits
	.sectionflags	@""
	.align	4
.nv.constant0.trellis_utils_stub:
	.zero		896


//--------------------- SYMBOLS --------------------------

	.type		.nv.reservedSmem.offset0,@object
	.size		.nv.reservedSmem.offset0,0x4
